	.headerflags	@"EF_CUDA_TEXMODE_UNIFIED EF_CUDA_64BIT_ADDRESS EF_CUDA_ACCELERATORS EF_CUDA_SM90 EF_CUDA_VIRTUAL_SM(EF_CUDA_SM90)"
	.elftype	@"ET_EXEC"


//--------------------- .nv.info                  --------------------------
	.section	.nv.info,"",@"SHT_CUDA_INFO"
	.align	4


	//----- nvinfo : EIATTR_REGCOUNT
	.align		4
        /*0000*/ 	.byte	0x04, 0x2f
        /*0002*/ 	.short	(.L_3 - .L_2)
	.align		4
.L_2:
        /*0004*/ 	.word	index@(triton_poi_fused__native_batch_norm_legit_no_training_hardtanh_1)
        /*0008*/ 	.word	0x00000018


	//----- nvinfo : EIATTR_MIN_STACK_SIZE
	.align		4
.L_3:
        /*000c*/ 	.byte	0x04, 0x12
        /*000e*/ 	.short	(.L_5 - .L_4)
	.align		4
.L_4:
        /*0010*/ 	.word	index@(triton_poi_fused__native_batch_norm_legit_no_training_hardtanh_1)
        /*0014*/ 	.word	0x00000000


	//----- nvinfo : EIATTR_FRAME_SIZE
	.align		4
.L_5:
        /*0018*/ 	.byte	0x04, 0x11
        /*001a*/ 	.short	(.L_7 - .L_6)
	.align		4
.L_6:
        /*001c*/ 	.word	index@(triton_poi_fused__native_batch_norm_legit_no_training_hardtanh_1)
        /*0020*/ 	.word	0x00000000


	//----- nvinfo : EIATTR_MIN_STACK_SIZE
	.align		4
.L_7:
        /*0024*/ 	.byte	0x04, 0x12
        /*0026*/ 	.short	(.L_9 - .L_8)
	.align		4
.L_8:
        /*0028*/ 	.word	index@(triton_poi_fused__native_batch_norm_legit_no_training_hardtanh_1)
        /*002c*/ 	.word	0x00000000
.L_9:


//--------------------- .nv.info.triton_poi_fused__native_batch_norm_legit_no_training_hardtanh_1 --------------------------
	.section	.nv.info.triton_poi_fused__native_batch_norm_legit_no_training_hardtanh_1,"",@"SHT_CUDA_INFO"
	.sectionflags	@""
	.align	4


	//----- nvinfo : EIATTR_CUDA_API_VERSION
	.align		4
        /*0000*/ 	.byte	0x04, 0x37
        /*0002*/ 	.short	(.L_11 - .L_10)
.L_10:
        /*0004*/ 	.word	0x0000007c


	//----- nvinfo : EIATTR_KPARAM_INFO
	.align		4
.L_11:
        /*0008*/ 	.byte	0x04, 0x17
        /*000a*/ 	.short	(.L_13 - .L_12)
.L_12:
        /*000c*/ 	.word	0x00000000
        /*0010*/ 	.short	0x0006
        /*0012*/ 	.short	0x0030
        /*0014*/ 	.byte	0x00, 0xf0, 0x11, 0x00


	//----- nvinfo : EIATTR_KPARAM_INFO
	.align		4
.L_13:
        /*0018*/ 	.byte	0x04, 0x17
        /*001a*/ 	.short	(.L_15 - .L_14)
.L_14:
        /*001c*/ 	.word	0x00000000
        /*0020*/ 	.short	0x0005
        /*0022*/ 	.short	0x0028
        /*0024*/ 	.byte	0x00, 0xf4, 0x21, 0x00


	//----- nvinfo : EIATTR_KPARAM_INFO
	.align		4
.L_15:
        /*0028*/ 	.byte	0x04, 0x17
        /*002a*/ 	.short	(.L_17 - .L_16)
.L_16:
        /*002c*/ 	.word	0x00000000
        /*0030*/ 	.short	0x0004
        /*0032*/ 	.short	0x0020
        /*0034*/ 	.byte	0x00, 0xf4, 0x21, 0x00


	//----- nvinfo : EIATTR_KPARAM_INFO
	.align		4
.L_17:
        /*0038*/ 	.byte	0x04, 0x17
        /*003a*/ 	.short	(.L_19 - .L_18)
.L_18:
        /*003c*/ 	.word	0x00000000
        /*0040*/ 	.short	0x0003
        /*0042*/ 	.short	0x0018
        /*0044*/ 	.byte	0x00, 0xf4, 0x21, 0x00


	//----- nvinfo : EIATTR_KPARAM_INFO
	.align		4
.L_19:
        /*0048*/ 	.byte	0x04, 0x17
        /*004a*/ 	.short	(.L_21 - .L_20)
.L_20:
        /*004c*/ 	.word	0x00000000
        /*0050*/ 	.short	0x0002
        /*0052*/ 	.short	0x0010
        /*0054*/ 	.byte	0x00, 0xf4, 0x21, 0x00


	//----- nvinfo : EIATTR_KPARAM_INFO
	.align		4
.L_21:
        /*0058*/ 	.byte	0x04, 0x17
        /*005a*/ 	.short	(.L_23 - .L_22)
.L_22:
        /*005c*/ 	.word	0x00000000
        /*0060*/ 	.short	0x0001
        /*0062*/ 	.short	0x0008
        /*0064*/ 	.byte	0x00, 0xf4, 0x21, 0x00


	//----- nvinfo : EIATTR_KPARAM_INFO
	.align		4
.L_23:
        /*0068*/ 	.byte	0x04, 0x17
        /*006a*/ 	.short	(.L_25 - .L_24)
.L_24:
        /*006c*/ 	.word	0x00000000
        /*0070*/ 	.short	0x0000
        /*0072*/ 	.short	0x0000
        /*0074*/ 	.byte	0x00, 0xf4, 0x21, 0x00


	//----- nvinfo : EIATTR_SPARSE_MMA_MASK
	.align		4
.L_25:
        /*0078*/ 	.byte	0x03, 0x50
        /*007a*/ 	.short	0x0000


	//----- nvinfo : EIATTR_MAXREG_COUNT
	.align		4
        /*007c*/ 	.byte	0x03, 0x1b
        /*007e*/ 	.short	0x00ff


	//----- nvinfo : EIATTR_EXIT_INSTR_OFFSETS
	.align		4
        /*0080*/ 	.byte	0x04, 0x1c
        /*0082*/ 	.short	(.L_27 - .L_26)


	//   ....[0]....
.L_26:
        /*0084*/ 	.word	0x00000480


	//   ....[1]....
        /*0088*/ 	.word	0x000004a0


	//----- nvinfo : EIATTR_REQNTID
	.align		4
.L_27:
        /*008c*/ 	.byte	0x04, 0x10
        /*008e*/ 	.short	(.L_29 - .L_28)
.L_28:
        /*0090*/ 	.word	0x00000020
        /*0094*/ 	.word	0x00000001
        /*0098*/ 	.word	0x00000001


	//----- nvinfo : EIATTR_CBANK_PARAM_SIZE
	.align		4
.L_29:
        /*009c*/ 	.byte	0x03, 0x19
        /*009e*/ 	.short	0x0034


	//----- nvinfo : EIATTR_PARAM_CBANK
	.align		4
        /*00a0*/ 	.byte	0x04, 0x0a
        /*00a2*/ 	.short	(.L_31 - .L_30)
	.align		4
.L_30:
        /*00a4*/ 	.word	index@(.nv.constant0.triton_poi_fused__native_batch_norm_legit_no_training_hardtanh_1)
        /*00a8*/ 	.short	0x0210
        /*00aa*/ 	.short	0x0034


	//----- nvinfo : EIATTR_SW_WAR
	.align		4
.L_31:
        /*00ac*/ 	.byte	0x04, 0x36
        /*00ae*/ 	.short	(.L_33 - .L_32)
.L_32:
        /*00b0*/ 	.word	0x00000008
.L_33:


//--------------------- .nv.callgraph             --------------------------
	.section	.nv.callgraph,"",@"SHT_CUDA_CALLGRAPH"
	.align	4
	.sectionentsize	8
	.align		4
        /*0000*/ 	.word	0x00000000
	.align		4
        /*0004*/ 	.word	0xffffffff
	.align		4
        /*0008*/ 	.word	0x00000000
	.align		4
        /*000c*/ 	.word	0xfffffffe
	.align		4
        /*0010*/ 	.word	0x00000000
	.align		4
        /*0014*/ 	.word	0xfffffffd
	.align		4
        /*0018*/ 	.word	0x00000000
	.align		4
        /*001c*/ 	.word	0xfffffffc


//--------------------- .nv.constant4             --------------------------
	.section	.nv.constant4,"a",@progbits
	.align	8
	.align		8
.nv.constant4:
        /*0000*/ 	.dword	_$_str
	.align		8
        /*0008*/ 	.dword	_$_str_$_2


//--------------------- .text.triton_poi_fused__native_batch_norm_legit_no_training_hardtanh_1 --------------------------
	.section	.text.triton_poi_fused__native_batch_norm_legit_no_training_hardtanh_1,"ax",@progbits
	.align	128
        .global         triton_poi_fused__native_batch_norm_legit_no_training_hardtanh_1
        .type           triton_poi_fused__native_batch_norm_legit_no_training_hardtanh_1,@function
        .size           triton_poi_fused__native_batch_norm_legit_no_training_hardtanh_1,(.L_x_1 - triton_poi_fused__native_batch_norm_legit_no_training_hardtanh_1)
        .other          triton_poi_fused__native_batch_norm_legit_no_training_hardtanh_1,@"STO_CUDA_ENTRY STV_DEFAULT"
triton_poi_fused__native_batch_norm_legit_no_training_hardtanh_1:
.text.triton_poi_fused__native_batch_norm_legit_no_training_hardtanh_1:
[----:B------:R-:W0:Y:S01]  /*0000*/  LDC R1, c[0x0][0x28] ;  /* 0x00000a00ff017b82 */ /* 0x000e220000000800 */
[----:B------:R-:W1:Y:S07]  /*0010*/  S2R R0, SR_TID.X ;  /* 0x0000000000007919 */ /* 0x000e6e0000002100 */
[----:B------:R-:W2:Y:S01]  /*0020*/  LDC.64 R6, c[0x0][0x220] ;  /* 0x00008800ff067b82 */ /* 0x000ea20000000a00 */
[----:B------:R-:W-:Y:S01]  /*0030*/  CS2R R20, SRZ ;  /* 0x0000000000147805 */ /* 0x000fe2000001ff00 */
[----:B------:R-:W-:Y:S01]  /*0040*/  ULDC.64 UR4, c[0x0][0x208] ;  /* 0x0000820000047ab9 */ /* 0x000fe20000000a00 */
[----:B------:R-:W3:Y:S05]  /*0050*/  S2R R13, SR_CTAID.X ;  /* 0x00000000000d7919 */ /* 0x000eea0000002500 */
[----:B------:R-:W4:Y:S08]  /*0060*/  LDC.64 R4, c[0x0][0x218] ;  /* 0x00008600ff047b82 */ /* 0x000f300000000a00 */
[----:B------:R-:W5:Y:S08]  /*0070*/  LDC.64 R8, c[0x0][0x228] ;  /* 0x00008a00ff087b82 */ /* 0x000f700000000a00 */
[----:B------:R-:W5:Y:S01]  /*0080*/  LDC.64 R10, c[0x0][0x230] ;  /* 0x00008c00ff0a7b82 */ /* 0x000f620000000a00 */
[----:B-1----:R-:W-:Y:S01]  /*0090*/  IMAD.SHL.U32 R0, R0, 0x2, RZ ;  /* 0x0000000200007824 */ /* 0x002fe200078e00ff */
[----:B---3--:R-:W-:-:S04]  /*00a0*/  SHF.R.S32.HI R2, RZ, 0x19, R13 ;  /* 0x00000019ff027819 */ /* 0x008fc8000001140d */
[----:B------:R-:W-:Y:S02]  /*00b0*/  LOP3.LUT R0, R0, 0x3e, RZ, 0xc0, !PT ;  /* 0x0000003e00007812 */ /* 0x000fe400078ec0ff */
[----:B------:R-:W-:-:S03]  /*00c0*/  SGXT R2, R2, 0x1 ;  /* 0x000000010202781a */ /* 0x000fc60000000200 */
[----:B------:R-:W-:-:S05]  /*00d0*/  IMAD R13, R13, 0x40, R0 ;  /* 0x000000400d0d7824 */ /* 0x000fca00078e0200 */
[----:B------:R-:W-:Y:S02]  /*00e0*/  LEA.HI R2, R2, R13, RZ, 0x4 ;  /* 0x0000000d02027211 */ /* 0x000fe400078f20ff */
[----:B------:R-:W-:Y:S02]  /*00f0*/  ISETP.GE.AND P0, PT, R13, 0x40, PT ;  /* 0x000000400d00780c */ /* 0x000fe40003f06270 */
[----:B------:R-:W-:-:S05]  /*0100*/  LOP3.LUT R2, R2, 0xfffffff0, RZ, 0xc0, !PT ;  /* 0xfffffff002027812 */ /* 0x000fca00078ec0ff */
[----:B------:R-:W-:Y:S02]  /*0110*/  IMAD.IADD R15, R13, 0x1, -R2 ;  /* 0x000000010d0f7824 */ /* 0x000fe400078e0a02 */
[----:B------:R-:W1:Y:S02]  /*0120*/  LDC.64 R2, c[0x0][0x210] ;  /* 0x00008400ff027b82 */ /* 0x000e640000000a00 */
[----:B--2---:R-:W-:-:S05]  /*0130*/  IMAD.WIDE R6, R15, 0x4, R6 ;  /* 0x000000040f067825 */ /* 0x004fca00078e0206 */
[----:B------:R5:W2:Y:S01]  /*0140*/  @!P0 LDG.E.EL.64 R20, desc[UR4][R6.64] ;  /* 0x0000000406148981 */ /* 0x000aa2000c2e1b00 */
[----:B------:R-:W-:Y:S02]  /*0150*/  CS2R R18, SRZ ;  /* 0x0000000000127805 */ /* 0x000fe4000001ff00 */
[----:B------:R-:W-:Y:S01]  /*0160*/  CS2R R16, SRZ ;  /* 0x0000000000107805 */ /* 0x000fe2000001ff00 */
[----:B----4-:R-:W-:-:S05]  /*0170*/  IMAD.WIDE R4, R15, 0x4, R4 ;  /* 0x000000040f047825 */ /* 0x010fca00078e0204 */
[----:B------:R3:W4:Y:S01]  /*0180*/  @!P0 LDG.E.EL.64 R18, desc[UR4][R4.64] ;  /* 0x0000000404128981 */ /* 0x000722000c2e1b00 */
[----:B-----5:R-:W-:-:S04]  /*0190*/  IMAD.WIDE R6, R15, 0x4, R8 ;  /* 0x000000040f067825 */ /* 0x020fc800078e0208 */
[----:B0-----:R-:W-:-:S04]  /*01a0*/  IMAD.WIDE R8, R15, 0x4, R10 ;  /* 0x000000040f087825 */ /* 0x001fc800078e020a */
[----:B-1----:R-:W-:Y:S01]  /*01b0*/  IMAD.WIDE R2, R13, 0x4, R2 ;  /* 0x000000040d027825 */ /* 0x002fe200078e0202 */
[----:B------:R-:W-:Y:S02]  /*01c0*/  CS2R R10, SRZ ;  /* 0x00000000000a7805 */ /* 0x000fe4000001ff00 */
[----:B------:R-:W-:Y:S02]  /*01d0*/  CS2R R14, SRZ ;  /* 0x00000000000e7805 */ /* 0x000fe4000001ff00 */
[----:B------:R0:W4:Y:S04]  /*01e0*/  @!P0 LDG.E.64 R16, desc[UR4][R2.64] ;  /* 0x0000000402108981 */ /* 0x000128000c1e1b00 */
[----:B------:R-:W5:Y:S04]  /*01f0*/  @!P0 LDG.E.EL.64 R10, desc[UR4][R6.64] ;  /* 0x00000004060a8981 */ /* 0x000f68000c2e1b00 */
[----:B------:R-:W5:Y:S01]  /*0200*/  @!P0 LDG.E.EL.64 R14, desc[UR4][R8.64] ;  /* 0x00000004080e8981 */ /* 0x000f62000c2e1b00 */
[----:B---3--:R-:W-:-:S02]  /*0210*/  IMAD.MOV.U32 R5, RZ, RZ, 0x3e800000 ;  /* 0x3e800000ff057424 */ /* 0x008fc400078e00ff */
[----:B--2---:R-:W-:Y:S01]  /*0220*/  FADD R20, R20, 0.0010000000474974513054 ;  /* 0x3a83126f14147421 */ /* 0x004fe20000000000 */
[----:B------:R-:W-:-:S03]  /*0230*/  FADD R21, R21, 0.0010000000474974513054 ;  /* 0x3a83126f15157421 */ /* 0x000fc60000000000 */
[----:B------:R-:W1:Y:S08]  /*0240*/  MUFU.SQRT R0, R20 ;  /* 0x0000001400007308 */ /* 0x000e700000002000 */
[----:B------:R-:W2:Y:S01]  /*0250*/  MUFU.SQRT R4, R21 ;  /* 0x0000001500047308 */ /* 0x000ea20000002000 */
[C---:B-1----:R-:W-:Y:S02]  /*0260*/  FSETP.GT.AND P1, PT, R0.reuse, 8.50705917302346158658e+37, PT ;  /* 0x7e8000000000780b */ /* 0x042fe40003f24000 */
[----:B------:R-:W-:-:S02]  /*0270*/  FSETP.GEU.AND P3, PT, R0, 1.175494350822287508e-38, PT ;  /* 0x008000000000780b */ /* 0x000fc40003f6e000 */
[C---:B--2---:R-:W-:Y:S02]  /*0280*/  FSETP.GT.AND P2, PT, R4.reuse, 8.50705917302346158658e+37, PT ;  /* 0x7e8000000400780b */ /* 0x044fe40003f44000 */
[----:B------:R-:W-:-:S07]  /*0290*/  FSETP.GEU.AND P4, PT, R4, 1.175494350822287508e-38, PT ;  /* 0x008000000400780b */ /* 0x000fce0003f8e000 */
[----:B------:R-:W-:-:S04]  /*02a0*/  @P1 FMUL R0, R0, 0.25 ;  /* 0x3e80000000001820 */ /* 0x000fc80000400000 */
[----:B------:R-:W-:Y:S01]  /*02b0*/  @!P3 FMUL R0, R0, 16777216 ;  /* 0x4b8000000000b820 */ /* 0x000fe20000400000 */
[----:B------:R-:W-:-:S04]  /*02c0*/  @P2 FMUL R4, R4, 0.25 ;  /* 0x3e80000004042820 */ /* 0x000fc80000400000 */
[----:B------:R-:W-:Y:S01]  /*02d0*/  @!P4 FMUL R4, R4, 16777216 ;  /* 0x4b8000000404c820 */ /* 0x000fe20000400000 */
[----:B------:R-:W1:Y:S01]  /*02e0*/  MUFU.RCP R0, R0 ;  /* 0x0000000000007308 */ /* 0x000e620000001000 */
[----:B0-----:R-:W-:-:S07]  /*02f0*/  FSEL R3, R5, 1, P1 ;  /* 0x3f80000005037808 */ /* 0x001fce0000800000 */
[----:B------:R-:W0:Y:S01]  /*0300*/  MUFU.RCP R4, R4 ;  /* 0x0000000400047308 */ /* 0x000e220000001000 */
[----:B------:R-:W-:Y:S01]  /*0310*/  FSEL R5, R5, 1, P2 ;  /* 0x3f80000005057808 */ /* 0x000fe20001000000 */
[----:B------:R-:W-:Y:S01]  /*0320*/  @!P3 FMUL R3, R3, 16777216 ;  /* 0x4b8000000303b820 */ /* 0x000fe20000400000 */
[----:B----4-:R-:W-:-:S03]  /*0330*/  FADD R16, -R18, R16 ;  /* 0x0000001012107221 */ /* 0x010fc60000000100 */
[----:B------:R-:W-:Y:S01]  /*0340*/  @!P4 FMUL R5, R5, 16777216 ;  /* 0x4b8000000505c820 */ /* 0x000fe20000400000 */
[----:B-1----:R-:W-:Y:S01]  /*0350*/  FMUL R3, R0, R3 ;  /* 0x0000000300037220 */ /* 0x002fe20000400000 */
[----:B------:R-:W-:Y:S02]  /*0360*/  FADD R17, -R19, R17 ;  /* 0x0000001113117221 */ /* 0x000fe40000000100 */
[----:B0-----:R-:W-:Y:S01]  /*0370*/  FMUL R2, R4, R5 ;  /* 0x0000000504027220 */ /* 0x001fe20000400000 */
[----:B------:R-:W-:-:S03]  /*0380*/  FMUL R5, R16, R3 ;  /* 0x0000000310057220 */ /* 0x000fc60000400000 */
[----:B------:R-:W-:Y:S01]  /*0390*/  FMUL R0, R17, R2 ;  /* 0x0000000211007220 */ /* 0x000fe20000400000 */
[----:B-----5:R-:W-:Y:S01]  /*03a0*/  FFMA R5, R5, R10, R14 ;  /* 0x0000000a05057223 */ /* 0x020fe2000000000e */
[----:B------:R-:W0:Y:S02]  /*03b0*/  LDC.64 R2, c[0x0][0x238] ;  /* 0x00008e00ff027b82 */ /* 0x000e240000000a00 */
[----:B------:R-:W-:Y:S02]  /*03c0*/  FFMA R0, R0, R11, R15 ;  /* 0x0000000b00007223 */ /* 0x000fe4000000000f */
[----:B------:R-:W-:-:S03]  /*03d0*/  FSETP.GTU.AND P1, PT, R5, RZ, PT ;  /* 0x000000ff0500720b */ /* 0x000fc60003f2c000 */
[C---:B------:R-:W-:Y:S02]  /*03e0*/  FSETP.GTU.AND P2, PT, R0.reuse, RZ, PT ;  /* 0x000000ff0000720b */ /* 0x040fe40003f4c000 */
[----:B------:R-:W-:Y:S02]  /*03f0*/  FSEL R4, R5, RZ, P1 ;  /* 0x000000ff05047208 */ /* 0x000fe40000800000 */
[----:B------:R-:W-:Y:S02]  /*0400*/  FSEL R5, R0, RZ, P2 ;  /* 0x000000ff00057208 */ /* 0x000fe40001000000 */
[C---:B------:R-:W-:Y:S02]  /*0410*/  FSETP.GEU.AND P3, PT, R4.reuse, 6, PT ;  /* 0x40c000000400780b */ /* 0x040fe40003f6e000 */
[----:B------:R-:W-:Y:S02]  /*0420*/  FSETP.GEU.AND P4, PT, R5, 6, PT ;  /* 0x40c000000500780b */ /* 0x000fe40003f8e000 */
[----:B------:R-:W-:-:S02]  /*0430*/  FSETP.NAN.AND P1, PT, R4, R4, PT ;  /* 0x000000040400720b */ /* 0x000fc40003f28000 */
[----:B------:R-:W-:Y:S01]  /*0440*/  FSETP.NAN.AND P2, PT, R5, R5, PT ;  /* 0x000000050500720b */ /* 0x000fe20003f48000 */
[----:B0-----:R-:W-:-:S06]  /*0450*/  IMAD.WIDE R2, R13, 0x4, R2 ;  /* 0x000000040d027825 */ /* 0x001fcc00078e0202 */
[----:B------:R-:W-:Y:S02]  /*0460*/  @P3 SEL R4, R4, 0x40c00000, P1 ;  /* 0x40c0000004043807 */ /* 0x000fe40000800000 */
[----:B------:R-:W-:Y:S01]  /*0470*/  @P4 SEL R5, R5, 0x40c00000, P2 ;  /* 0x40c0000005054807 */ /* 0x000fe20001000000 */
[----:B------:R-:W-:Y:S06]  /*0480*/  @P0 EXIT ;  /* 0x000000000000094d */ /* 0x000fec0003800000 */
[----:B------:R-:W-:Y:S01]  /*0490*/  STG.E.64 desc[UR4][R2.64], R4 ;  /* 0x0000000402007986 */ /* 0x000fe2000c101b04 */
[----:B------:R-:W-:Y:S05]  /*04a0*/  EXIT ;  /* 0x000000000000794d */ /* 0x000fea0003800000 */
.L_x_0:
[----:B------:R-:W-:-:S00]  /*04b0*/  BRA `(.L_x_0) ;  /* 0xfffffffc00fc7947 */ /* 0x000fc0000383ffff */
[----:B------:R-:W-:-:S00]  /*04c0*/  NOP ;  /* 0x0000000000007918 */ /* 0x000fc00000000000 */
        /* <DEDUP_REMOVED lines=11> */
.L_x_1:


//--------------------- .nv.global.init           --------------------------
	.section	.nv.global.init,"aw",@progbits
.nv.global.init:
	.type		_$_str,@object
	.size		_$_str,(_$_str_$_2 - _$_str)
_$_str:
        /*0000*/ 	.byte	0x5f, 0x5f, 0x43, 0x55, 0x44, 0x41, 0x5f, 0x46, 0x54, 0x5a, 0x00
	.type		_$_str_$_2,@object
	.size		_$_str_$_2,(.L_1 - _$_str_$_2)
_$_str_$_2:
        /*000b*/ 	.byte	0x5f, 0x5f, 0x43, 0x55, 0x44, 0x41, 0x5f, 0x50, 0x52, 0x45, 0x43, 0x5f, 0x53, 0x51, 0x52, 0x54
        /*001b*/ 	.byte	0x00
.L_1:


//--------------------- .nv.constant0.triton_poi_fused__native_batch_norm_legit_no_training_hardtanh_1 --------------------------
	.section	.nv.constant0.triton_poi_fused__native_batch_norm_legit_no_training_hardtanh_1,"a",@progbits
	.sectionflags	@""
	.align	4
.nv.constant0.triton_poi_fused__native_batch_norm_legit_no_training_hardtanh_1:
	.zero		580
